//
// Generated by NVIDIA NVVM Compiler
//
// Compiler Build ID: CL-36424714
// Cuda compilation tools, release 13.0, V13.0.88
// Based on NVVM 20.0.0
//

.version 9.0
.target sm_100
.address_size 64

	// .globl	gpu_reduction_sum_kernel
.extern .shared .align 16 .b8 sdata[];

.visible .entry gpu_reduction_sum_kernel(
	.param .u64 .ptr .align 1 gpu_reduction_sum_kernel_param_0,
	.param .u32 gpu_reduction_sum_kernel_param_1,
	.param .u64 .ptr .align 1 gpu_reduction_sum_kernel_param_2
)
{
	.reg .pred 	%p<7>;
	.reg .b32 	%r<17>;
	.reg .b32 	%f<11>;
	.reg .b64 	%rd<11>;

	ld.param.u64 	%rd3, [gpu_reduction_sum_kernel_param_0];
	ld.param.u32 	%r9, [gpu_reduction_sum_kernel_param_1];
	ld.param.u64 	%rd2, [gpu_reduction_sum_kernel_param_2];
	cvta.to.global.u64 	%rd1, %rd3;
	mov.u32 	%r1, %tid.x;
	mov.u32 	%r2, %ctaid.x;
	mov.u32 	%r16, %ntid.x;
	mul.lo.s32 	%r10, %r16, %r2;
	shl.b32 	%r11, %r10, 1;
	add.s32 	%r4, %r11, %r1;
	setp.ge.u32 	%p1, %r4, %r9;
	mov.f32 	%f10, 0f00000000;
	@%p1 bra 	$L__BB0_3;
	mul.wide.u32 	%rd4, %r4, 4;
	add.s64 	%rd5, %rd1, %rd4;
	ld.global.f32 	%f10, [%rd5];
	add.s32 	%r5, %r4, %r16;
	setp.ge.u32 	%p2, %r5, %r9;
	@%p2 bra 	$L__BB0_3;
	mul.wide.u32 	%rd6, %r5, 4;
	add.s64 	%rd7, %rd1, %rd6;
	ld.global.f32 	%f5, [%rd7];
	add.f32 	%f10, %f10, %f5;
$L__BB0_3:
	shl.b32 	%r12, %r1, 2;
	mov.u32 	%r13, sdata;
	add.s32 	%r6, %r13, %r12;
	st.shared.f32 	[%r6], %f10;
	bar.sync 	0;
	setp.lt.u32 	%p3, %r16, 2;
	@%p3 bra 	$L__BB0_7;
$L__BB0_4:
	shr.u32 	%r8, %r16, 1;
	setp.ge.u32 	%p4, %r1, %r8;
	@%p4 bra 	$L__BB0_6;
	shl.b32 	%r14, %r8, 2;
	add.s32 	%r15, %r6, %r14;
	ld.shared.f32 	%f6, [%r15];
	ld.shared.f32 	%f7, [%r6];
	add.f32 	%f8, %f6, %f7;
	st.shared.f32 	[%r6], %f8;
$L__BB0_6:
	bar.sync 	0;
	setp.gt.u32 	%p5, %r16, 3;
	mov.u32 	%r16, %r8;
	@%p5 bra 	$L__BB0_4;
$L__BB0_7:
	setp.ne.s32 	%p6, %r1, 0;
	@%p6 bra 	$L__BB0_9;
	ld.shared.f32 	%f9, [sdata];
	cvta.to.global.u64 	%rd8, %rd2;
	mul.wide.u32 	%rd9, %r2, 4;
	add.s64 	%rd10, %rd8, %rd9;
	st.global.f32 	[%rd10], %f9;
$L__BB0_9:
	ret;

}


// ===== COMPILED SASS (sm_100) =====

	.target	sm_100

	.elftype	@"ET_EXEC"


//--------------------- .note.nv.tkinfo           --------------------------
	.section	.note.nv.tkinfo,"",@"SHT_NOTE"
	.sectionflags	@"SHF_NOTE_NV_TKINFO"
	.tkinfo
        /*0018*/ 	.word	0x00000002
        /*0030*/ 	.string	""
        /*0030*/ 	.string	"ptxas"
        /*0030*/ 	.string	"Cuda compilation tools, release 13.0, V13.0.88"
        /*0030*/ 	.string	"Build cuda_13.0.r13.0/compiler.36424714_0"
        /*0030*/ 	.string	"-arch sm_100 -m 64 "



//--------------------- .note.nv.cuinfo           --------------------------
	.section	.note.nv.cuinfo,"",@"SHT_NOTE"
	.sectionflags	@"SHF_NOTE_NV_CUINFO"
        /*0018*/ 	.short	0x0002
        /*001a*/ 	.short	0x0064
        /*001c*/ 	.short	0x0082
	.zero		2


//--------------------- .nv.info                  --------------------------
	.section	.nv.info,"",@"SHT_CUDA_INFO"
	.align	4


	//----- nvinfo : EIATTR_REGCOUNT
	.align		4
        /*0000*/ 	.byte	0x04, 0x2f
        /*0002*/ 	.short	(.L_1 - .L_0)
	.align		4
.L_0:
        /*0004*/ 	.word	index@(gpu_reduction_sum_kernel)
        /*0008*/ 	.word	0x0000000e


	//----- nvinfo : EIATTR_FRAME_SIZE
	.align		4
.L_1:
        /*000c*/ 	.byte	0x04, 0x11
        /*000e*/ 	.short	(.L_3 - .L_2)
	.align		4
.L_2:
        /*0010*/ 	.word	index@(gpu_reduction_sum_kernel)
        /*0014*/ 	.word	0x00000000


	//----- nvinfo : EIATTR_MIN_STACK_SIZE
	.align		4
.L_3:
        /*0018*/ 	.byte	0x04, 0x12
        /*001a*/ 	.short	(.L_5 - .L_4)
	.align		4
.L_4:
        /*001c*/ 	.word	index@(gpu_reduction_sum_kernel)
        /*0020*/ 	.word	0x00000000
.L_5:


//--------------------- .nv.compat                --------------------------
	.section	.nv.compat,"",@"SHT_CUDA_COMPAT_INFO"
	.align	4
        /*0000*/ 	.byte	0x02, 0x09, 0x00, 0x00, 0x02, 0x02, 0x01, 0x00, 0x02, 0x05, 0x05, 0x00, 0x03, 0x07, 0x01, 0x01
        /*0010*/ 	.byte	0x02, 0x03, 0x00, 0x00, 0x02, 0x06, 0x01, 0x00, 0x04, 0x0b, 0x08, 0x00, 0x09, 0x00, 0x00, 0x00
        /*0020*/ 	.byte	0x00, 0x00, 0x00, 0x00


//--------------------- .nv.info.gpu_reduction_sum_kernel --------------------------
	.section	.nv.info.gpu_reduction_sum_kernel,"",@"SHT_CUDA_INFO"
	.sectionflags	@""
	.align	4


	//----- nvinfo : EIATTR_CUDA_API_VERSION
	.align		4
        /*0000*/ 	.byte	0x04, 0x37
        /*0002*/ 	.short	(.L_7 - .L_6)
.L_6:
        /*0004*/ 	.word	0x00000082


	//----- nvinfo : EIATTR_KPARAM_INFO
	.align		4
.L_7:
        /*0008*/ 	.byte	0x04, 0x17
        /*000a*/ 	.short	(.L_9 - .L_8)
.L_8:
        /*000c*/ 	.word	0x00000000
        /*0010*/ 	.short	0x0002
        /*0012*/ 	.short	0x0010
        /*0014*/ 	.byte	0x00, 0xf5, 0x21, 0x00


	//----- nvinfo : EIATTR_KPARAM_INFO
	.align		4
.L_9:
        /*0018*/ 	.byte	0x04, 0x17
        /*001a*/ 	.short	(.L_11 - .L_10)
.L_10:
        /*001c*/ 	.word	0x00000000
        /*0020*/ 	.short	0x0001
        /*0022*/ 	.short	0x0008
        /*0024*/ 	.byte	0x00, 0xf0, 0x11, 0x00


	//----- nvinfo : EIATTR_KPARAM_INFO
	.align		4
.L_11:
        /*0028*/ 	.byte	0x04, 0x17
        /*002a*/ 	.short	(.L_13 - .L_12)
.L_12:
        /*002c*/ 	.word	0x00000000
        /*0030*/ 	.short	0x0000
        /*0032*/ 	.short	0x0000
        /*0034*/ 	.byte	0x00, 0xf5, 0x21, 0x00


	//----- nvinfo : EIATTR_SPARSE_MMA_MASK
	.align		4
.L_13:
        /*0038*/ 	.byte	0x03, 0x50
        /*003a*/ 	.short	0x0000


	//----- nvinfo : EIATTR_MAXREG_COUNT
	.align		4
        /*003c*/ 	.byte	0x03, 0x1b
        /*003e*/ 	.short	0x00ff


	//----- nvinfo : EIATTR_NUM_BARRIERS
	.align		4
        /*0040*/ 	.byte	0x02, 0x4c
        /*0042*/ 	.byte	0x01
	.zero		1


	//----- nvinfo : EIATTR_MERCURY_ISA_VERSION
	.align		4
        /*0044*/ 	.byte	0x03, 0x5f
        /*0046*/ 	.short	0x0101


	//----- nvinfo : EIATTR_VRC_CTA_INIT_COUNT
	.align		4
        /*0048*/ 	.byte	0x02, 0x4a
	.zero		1
	.zero		1


	//----- nvinfo : EIATTR_EXIT_INSTR_OFFSETS
	.align		4
        /*004c*/ 	.byte	0x04, 0x1c
        /*004e*/ 	.short	(.L_15 - .L_14)


	//   ....[0]....
.L_14:
        /*0050*/ 	.word	0x000002a0


	//   ....[1]....
        /*0054*/ 	.word	0x00000320


	//----- nvinfo : EIATTR_CRS_STACK_SIZE
	.align		4
.L_15:
        /*0058*/ 	.byte	0x04, 0x1e
        /*005a*/ 	.short	(.L_17 - .L_16)
.L_16:
        /*005c*/ 	.word	0x00000000


	//----- nvinfo : EIATTR_CBANK_PARAM_SIZE
	.align		4
.L_17:
        /*0060*/ 	.byte	0x03, 0x19
        /*0062*/ 	.short	0x0018


	//----- nvinfo : EIATTR_PARAM_CBANK
	.align		4
        /*0064*/ 	.byte	0x04, 0x0a
        /*0066*/ 	.short	(.L_19 - .L_18)
	.align		4
.L_18:
        /*0068*/ 	.word	index@(.nv.constant0.gpu_reduction_sum_kernel)
        /*006c*/ 	.short	0x0380
        /*006e*/ 	.short	0x0018


	//----- nvinfo : EIATTR_SW_WAR
	.align		4
.L_19:
        /*0070*/ 	.byte	0x04, 0x36
        /*0072*/ 	.short	(.L_21 - .L_20)
.L_20:
        /*0074*/ 	.word	0x00000008
.L_21:


//--------------------- .nv.callgraph             --------------------------
	.section	.nv.callgraph,"",@"SHT_CUDA_CALLGRAPH"
	.align	4
	.sectionentsize	8
	.align		4
        /*0000*/ 	.word	0x00000000
	.align		4
        /*0004*/ 	.word	0xffffffff
	.align		4
        /*0008*/ 	.word	0x00000000
	.align		4
        /*000c*/ 	.word	0xfffffffe
	.align		4
        /*0010*/ 	.word	0x00000000
	.align		4
        /*0014*/ 	.word	0xfffffffd
	.align		4
        /*0018*/ 	.word	0x00000000
	.align		4
        /*001c*/ 	.word	0xfffffffc


//--------------------- .text.gpu_reduction_sum_kernel --------------------------
	.section	.text.gpu_reduction_sum_kernel,"ax",@progbits
	.align	128
        .global         gpu_reduction_sum_kernel
        .type           gpu_reduction_sum_kernel,@function
        .size           gpu_reduction_sum_kernel,(.L_x_5 - gpu_reduction_sum_kernel)
        .other          gpu_reduction_sum_kernel,@"STO_CUDA_ENTRY STV_DEFAULT"
gpu_reduction_sum_kernel:
.text.gpu_reduction_sum_kernel:
[----:B------:R-:W-:Y:S01]  /*0000*/  LDC R1, c[0x0][0x37c] ;  /* 0x0000df00ff017b82 */ /* 0x000fe20000000800 */
[----:B------:R-:W0:Y:S01]  /*0010*/  S2R R9, SR_CTAID.X ;  /* 0x0000000000097919 */ /* 0x000e220000002500 */
[----:B------:R-:W0:Y:S01]  /*0020*/  LDCU UR4, c[0x0][0x360] ;  /* 0x00006c00ff0477ac */ /* 0x000e220008000800 */
[----:B------:R-:W-:Y:S01]  /*0030*/  BSSY.RECONVERGENT B0, `(.L_x_0) ;  /* 0x0000012000007945 */ /* 0x000fe20003800200 */
[----:B------:R-:W-:Y:S01]  /*0040*/  IMAD.MOV.U32 R6, RZ, RZ, RZ ;  /* 0x000000ffff067224 */ /* 0x000fe200078e00ff */
[----:B------:R-:W1:Y:S01]  /*0050*/  S2R R7, SR_TID.X ;  /* 0x0000000000077919 */ /* 0x000e620000002100 */
[----:B------:R-:W2:Y:S01]  /*0060*/  LDCU UR5, c[0x0][0x388] ;  /* 0x00007100ff0577ac */ /* 0x000ea20008000800 */
[----:B------:R-:W3:Y:S01]  /*0070*/  LDCU.64 UR6, c[0x0][0x358] ;  /* 0x00006b00ff0677ac */ /* 0x000ee20008000a00 */
[----:B0-----:R-:W-:-:S04]  /*0080*/  IMAD R0, R9, UR4, RZ ;  /* 0x0000000409007c24 */ /* 0x001fc8000f8e02ff */
[----:B-1----:R-:W-:Y:S01]  /*0090*/  IMAD R3, R0, 0x2, R7 ;  /* 0x0000000200037824 */ /* 0x002fe200078e0207 */
[----:B------:R-:W-:-:S04]  /*00a0*/  MOV R0, UR4 ;  /* 0x0000000400007c02 */ /* 0x000fc80008000f00 */
[----:B--2---:R-:W-:-:S13]  /*00b0*/  ISETP.GE.U32.AND P0, PT, R3, UR5, PT ;  /* 0x0000000503007c0c */ /* 0x004fda000bf06070 */
[----:B---3--:R-:W-:Y:S05]  /*00c0*/  @P0 BRA `(.L_x_1) ;  /* 0x0000000000200947 */ /* 0x008fea0003800000 */
[----:B------:R-:W0:Y:S01]  /*00d0*/  LDC.64 R4, c[0x0][0x380] ;  /* 0x0000e000ff047b82 */ /* 0x000e220000000a00 */
[----:B------:R-:W-:-:S05]  /*00e0*/  IMAD.IADD R11, R3, 0x1, R0 ;  /* 0x00000001030b7824 */ /* 0x000fca00078e0200 */
[----:B------:R-:W-:Y:S01]  /*00f0*/  ISETP.GE.U32.AND P0, PT, R11, UR5, PT ;  /* 0x000000050b007c0c */ /* 0x000fe2000bf06070 */
[----:B0-----:R-:W-:-:S12]  /*0100*/  IMAD.WIDE.U32 R2, R3, 0x4, R4 ;  /* 0x0000000403027825 */ /* 0x001fd800078e0004 */
[----:B------:R-:W-:Y:S01]  /*0110*/  @!P0 IMAD.WIDE.U32 R4, R11, 0x4, R4 ;  /* 0x000000040b048825 */ /* 0x000fe200078e0004 */
[----:B------:R-:W2:Y:S05]  /*0120*/  LDG.E R6, desc[UR6][R2.64] ;  /* 0x0000000602067981 */ /* 0x000eaa000c1e1900 */
[----:B------:R-:W2:Y:S02]  /*0130*/  @!P0 LDG.E R5, desc[UR6][R4.64] ;  /* 0x0000000604058981 */ /* 0x000ea4000c1e1900 */
[----:B--2---:R-:W-:-:S07]  /*0140*/  @!P0 FADD R6, R6, R5 ;  /* 0x0000000506068221 */ /* 0x004fce0000000000 */
.L_x_1:
[----:B------:R-:W-:Y:S05]  /*0150*/  BSYNC.RECONVERGENT B0 ;  /* 0x0000000000007941 */ /* 0x000fea0003800200 */
.L_x_0:
[----:B------:R-:W0:Y:S01]  /*0160*/  S2UR UR5, SR_CgaCtaId ;  /* 0x00000000000579c3 */ /* 0x000e220000008800 */
[----:B------:R-:W-:Y:S01]  /*0170*/  UMOV UR4, 0x400 ;  /* 0x0000040000047882 */ /* 0x000fe20000000000 */
[----:B------:R-:W-:Y:S02]  /*0180*/  ISETP.GE.U32.AND P1, PT, R0, 0x2, PT ;  /* 0x000000020000780c */ /* 0x000fe40003f26070 */
[----:B------:R-:W-:Y:S01]  /*0190*/  ISETP.NE.AND P0, PT, R7, RZ, PT ;  /* 0x000000ff0700720c */ /* 0x000fe20003f05270 */
[----:B0-----:R-:W-:-:S06]  /*01a0*/  ULEA UR4, UR5, UR4, 0x18 ;  /* 0x0000000405047291 */ /* 0x001fcc000f8ec0ff */
[----:B------:R-:W-:-:S05]  /*01b0*/  LEA R3, R7, UR4, 0x2 ;  /* 0x0000000407037c11 */ /* 0x000fca000f8e10ff */
[----:B------:R0:W-:Y:S01]  /*01c0*/  STS [R3], R6 ;  /* 0x0000000603007388 */ /* 0x0001e20000000800 */
[----:B------:R-:W-:Y:S06]  /*01d0*/  BAR.SYNC.DEFER_BLOCKING 0x0 ;  /* 0x0000000000007b1d */ /* 0x000fec0000010000 */
[----:B------:R-:W-:Y:S05]  /*01e0*/  @!P1 BRA `(.L_x_2) ;  /* 0x00000000002c9947 */ /* 0x000fea0003800000 */
.L_x_3:
[----:B0-----:R-:W-:-:S04]  /*01f0*/  SHF.R.U32.HI R6, RZ, 0x1, R0 ;  /* 0x00000001ff067819 */ /* 0x001fc80000011600 */
[----:B------:R-:W-:-:S13]  /*0200*/  ISETP.GE.U32.AND P1, PT, R7, R6, PT ;  /* 0x000000060700720c */ /* 0x000fda0003f26070 */
[----:B------:R-:W-:Y:S01]  /*0210*/  @!P1 LEA R2, R6, R3, 0x2 ;  /* 0x0000000306029211 */ /* 0x000fe200078e10ff */
[----:B------:R-:W-:Y:S05]  /*0220*/  @!P1 LDS R5, [R3] ;  /* 0x0000000003059984 */ /* 0x000fea0000000800 */
[----:B------:R-:W0:Y:S02]  /*0230*/  @!P1 LDS R2, [R2] ;  /* 0x0000000002029984 */ /* 0x000e240000000800 */
[----:B0-----:R-:W-:-:S05]  /*0240*/  @!P1 FADD R4, R2, R5 ;  /* 0x0000000502049221 */ /* 0x001fca0000000000 */
[----:B------:R1:W-:Y:S01]  /*0250*/  @!P1 STS [R3], R4 ;  /* 0x0000000403009388 */ /* 0x0003e20000000800 */
[----:B------:R-:W-:Y:S01]  /*0260*/  BAR.SYNC.DEFER_BLOCKING 0x0 ;  /* 0x0000000000007b1d */ /* 0x000fe20000010000 */
[----:B------:R-:W-:Y:S01]  /*0270*/  ISETP.GT.U32.AND P1, PT, R0, 0x3, PT ;  /* 0x000000030000780c */ /* 0x000fe20003f24070 */
[----:B------:R-:W-:-:S12]  /*0280*/  IMAD.MOV.U32 R0, RZ, RZ, R6 ;  /* 0x000000ffff007224 */ /* 0x000fd800078e0006 */
[----:B-1----:R-:W-:Y:S05]  /*0290*/  @P1 BRA `(.L_x_3) ;  /* 0xfffffffc00d41947 */ /* 0x002fea000383ffff */
.L_x_2:
[----:B------:R-:W-:Y:S05]  /*02a0*/  @P0 EXIT ;  /* 0x000000000000094d */ /* 0x000fea0003800000 */
[----:B------:R-:W1:Y:S01]  /*02b0*/  S2UR UR5, SR_CgaCtaId ;  /* 0x00000000000579c3 */ /* 0x000e620000008800 */
[----:B------:R-:W-:-:S07]  /*02c0*/  UMOV UR4, 0x400 ;  /* 0x0000040000047882 */ /* 0x000fce0000000000 */
[----:B0-----:R-:W0:Y:S01]  /*02d0*/  LDC.64 R2, c[0x0][0x390] ;  /* 0x0000e400ff027b82 */ /* 0x001e220000000a00 */
[----:B-1----:R-:W-:Y:S01]  /*02e0*/  ULEA UR4, UR5, UR4, 0x18 ;  /* 0x0000000405047291 */ /* 0x002fe2000f8ec0ff */
[----:B0-----:R-:W-:-:S08]  /*02f0*/  IMAD.WIDE.U32 R2, R9, 0x4, R2 ;  /* 0x0000000409027825 */ /* 0x001fd000078e0002 */
[----:B------:R-:W0:Y:S04]  /*0300*/  LDS R5, [UR4] ;  /* 0x00000004ff057984 */ /* 0x000e280008000800 */
[----:B0-----:R-:W-:Y:S01]  /*0310*/  STG.E desc[UR6][R2.64], R5 ;  /* 0x0000000502007986 */ /* 0x001fe2000c101906 */
[----:B------:R-:W-:Y:S05]  /*0320*/  EXIT ;  /* 0x000000000000794d */ /* 0x000fea0003800000 */
.L_x_4:
[----:B------:R-:W-:-:S00]  /*0330*/  BRA `(.L_x_4) ;  /* 0xfffffffc00fc7947 */ /* 0x000fc0000383ffff */
[----:B------:R-:W-:-:S00]  /*0340*/  NOP ;  /* 0x0000000000007918 */ /* 0x000fc00000000000 */
        /* <DEDUP_REMOVED lines=11> */
.L_x_5:


//--------------------- .nv.shared.gpu_reduction_sum_kernel --------------------------
	.section	.nv.shared.gpu_reduction_sum_kernel,"aw",@nobits
	.sectionflags	@""
	.align	16
	.zero		1024


//--------------------- .nv.shared.reserved.0     --------------------------
	.section	.nv.shared.reserved.0,"aw",@nobits
	.weak		__nv_reservedSMEM_offset_0_alias
	.size		__nv_reservedSMEM_offset_0_alias, 0, 64
	.other		__nv_reservedSMEM_offset_0_alias,@"STO_CUDA_RESERVED_SHARED STV_DEFAULT"
__nv_reservedSMEM_offset_0_alias:
	.zero		0
	.zero		64


//--------------------- .nv.constant0.gpu_reduction_sum_kernel --------------------------
	.section	.nv.constant0.gpu_reduction_sum_kernel,"a",@progbits
	.sectionflags	@""
	.align	4
.nv.constant0.gpu_reduction_sum_kernel:
	.zero		920


//--------------------- SYMBOLS --------------------------

	.type		.nv.reservedSmem.offset0,@object
	.size		.nv.reservedSmem.offset0,0x4
	.type		.nv.reservedSmem.cap,@object
	.size		.nv.reservedSmem.cap,0x4
